//
// Generated by NVIDIA NVVM Compiler
//
// Compiler Build ID: CL-36424714
// Cuda compilation tools, release 13.0, V13.0.88
// Based on NVVM 20.0.0
//

.version 9.0
.target sm_100
.address_size 64

	// .globl	_Z9calculatePdS_
.func  (.param .align 16 .b8 func_retval0[16]) __internal_trig_reduction_slowpathd
(
	.param .b64 __internal_trig_reduction_slowpathd_param_0
)
;
.global .align 8 .b8 __cudart_i2opi_d[144] = {8, 93, 141, 31, 177, 95, 251, 107, 234, 146, 82, 138, 247, 57, 7, 61, 123, 241, 229, 235, 199, 186, 39, 117, 45, 234, 95, 158, 102, 63, 70, 79, 183, 9, 203, 39, 207, 126, 54, 109, 31, 109, 10, 90, 139, 17, 47, 239, 15, 152, 5, 222, 255, 151, 248, 31, 59, 40, 249, 189, 139, 95, 132, 156, 244, 57, 83, 131, 57, 214, 145, 57, 65, 126, 95, 180, 38, 112, 156, 233, 132, 68, 187, 46, 245, 53, 130, 232, 62, 167, 41, 177, 28, 235, 29, 254, 28, 146, 209, 9, 234, 46, 73, 6, 224, 210, 77, 66, 58, 110, 36, 183, 97, 197, 187, 222, 171, 99, 81, 254, 65, 144, 67, 60, 153, 149, 98, 219, 192, 221, 52, 245, 209, 87, 39, 252, 41, 21, 68, 78, 110, 131, 249, 162};
.global .align 16 .b8 __cudart_sin_cos_coeffs[128] = {70, 210, 176, 44, 241, 229, 90, 190, 146, 227, 172, 105, 227, 29, 199, 62, 161, 98, 219, 25, 160, 1, 42, 191, 24, 8, 17, 17, 17, 17, 129, 63, 84, 85, 85, 85, 85, 85, 197, 191, 0, 0, 0, 0, 0, 0, 0, 0, 0, 0, 0, 0, 0, 0, 0, 0, 100, 129, 253, 32, 131, 255, 168, 189, 40, 133, 239, 193, 167, 238, 33, 62, 217, 230, 6, 142, 79, 126, 146, 190, 233, 188, 221, 25, 160, 1, 250, 62, 71, 93, 193, 22, 108, 193, 86, 191, 81, 85, 85, 85, 85, 85, 165, 63, 0, 0, 0, 0, 0, 0, 224, 191, 0, 0, 0, 0, 0, 0, 240, 63};

.visible .entry _Z9calculatePdS_(
	.param .u64 .ptr .align 1 _Z9calculatePdS__param_0,
	.param .u64 .ptr .align 1 _Z9calculatePdS__param_1
)
{
	.reg .pred 	%p<5>;
	.reg .b32 	%r<11>;
	.reg .b64 	%rd<13>;
	.reg .b64 	%fd<34>;

	ld.param.u64 	%rd2, [_Z9calculatePdS__param_0];
	ld.param.u64 	%rd1, [_Z9calculatePdS__param_1];
	cvta.to.global.u64 	%rd3, %rd2;
	mov.u32 	%r1, %tid.x;
	mul.wide.u32 	%rd4, %r1, 8;
	add.s64 	%rd5, %rd3, %rd4;
	ld.global.f64 	%fd1, [%rd5];
	abs.f64 	%fd2, %fd1;
	setp.neu.f64 	%p1, %fd2, 0d7FF0000000000000;
	@%p1 bra 	$L__BB0_2;
	mov.f64 	%fd12, 0d0000000000000000;
	mul.rn.f64 	%fd33, %fd1, %fd12;
	mov.b32 	%r10, 0;
	bra.uni 	$L__BB0_4;
$L__BB0_2:
	mul.f64 	%fd7, %fd1, 0d3FE45F306DC9C883;
	cvt.rni.s32.f64 	%r10, %fd7;
	cvt.rn.f64.s32 	%fd8, %r10;
	fma.rn.f64 	%fd9, %fd8, 0dBFF921FB54442D18, %fd1;
	fma.rn.f64 	%fd10, %fd8, 0dBC91A62633145C00, %fd9;
	fma.rn.f64 	%fd33, %fd8, 0dB97B839A252049C0, %fd10;
	setp.ltu.f64 	%p2, %fd2, 0d41E0000000000000;
	@%p2 bra 	$L__BB0_4;
	{ // callseq 0, 0
	.param .b64 param0;
	st.param.f64 	[param0], %fd1;
	.param .align 16 .b8 retval0[16];
	call.uni (retval0), 
	__internal_trig_reduction_slowpathd, 
	(
	param0
	);
	ld.param.f64 	%fd33, [retval0];
	ld.param.b32 	%r10, [retval0+8];
	} // callseq 0
$L__BB0_4:
	cvta.to.global.u64 	%rd6, %rd1;
	shl.b32 	%r7, %r10, 6;
	cvt.u64.u32 	%rd7, %r7;
	and.b64  	%rd8, %rd7, 64;
	mov.u64 	%rd9, __cudart_sin_cos_coeffs;
	add.s64 	%rd10, %rd9, %rd8;
	mul.rn.f64 	%fd13, %fd33, %fd33;
	and.b32  	%r8, %r10, 1;
	setp.eq.b32 	%p3, %r8, 1;
	selp.f64 	%fd14, 0dBDA8FF8320FD8164, 0d3DE5DB65F9785EBA, %p3;
	ld.global.nc.v2.f64 	{%fd15, %fd16}, [%rd10];
	fma.rn.f64 	%fd17, %fd14, %fd13, %fd15;
	fma.rn.f64 	%fd18, %fd17, %fd13, %fd16;
	ld.global.nc.v2.f64 	{%fd19, %fd20}, [%rd10+16];
	fma.rn.f64 	%fd21, %fd18, %fd13, %fd19;
	fma.rn.f64 	%fd22, %fd21, %fd13, %fd20;
	ld.global.nc.v2.f64 	{%fd23, %fd24}, [%rd10+32];
	fma.rn.f64 	%fd25, %fd22, %fd13, %fd23;
	fma.rn.f64 	%fd26, %fd25, %fd13, %fd24;
	fma.rn.f64 	%fd27, %fd26, %fd33, %fd33;
	fma.rn.f64 	%fd28, %fd26, %fd13, 0d3FF0000000000000;
	selp.f64 	%fd29, %fd28, %fd27, %p3;
	and.b32  	%r9, %r10, 2;
	setp.eq.s32 	%p4, %r9, 0;
	mov.f64 	%fd30, 0d0000000000000000;
	sub.f64 	%fd31, %fd30, %fd29;
	selp.f64 	%fd32, %fd29, %fd31, %p4;
	add.s64 	%rd12, %rd6, %rd4;
	st.global.f64 	[%rd12], %fd32;
	ret;

}
.func  (.param .align 16 .b8 func_retval0[16]) __internal_trig_reduction_slowpathd(
	.param .b64 __internal_trig_reduction_slowpathd_param_0
)
{
	.local .align 8 .b8 	__local_depot1[40];
	.reg .b64 	%SP;
	.reg .b64 	%SPL;
	.reg .pred 	%p<10>;
	.reg .b32 	%r<47>;
	.reg .b64 	%rd<74>;
	.reg .b64 	%fd<5>;

	mov.u64 	%SPL, __local_depot1;
	ld.param.f64 	%fd4, [__internal_trig_reduction_slowpathd_param_0];
	add.u64 	%rd1, %SPL, 0;
	{
	.reg .b32 %temp; 
	mov.b64 	{%temp, %r1}, %fd4;
	}
	shr.u32 	%r2, %r1, 20;
	and.b32  	%r3, %r2, 2047;
	setp.eq.s32 	%p1, %r3, 2047;
	mov.b32 	%r46, 0;
	@%p1 bra 	$L__BB1_9;
	add.s32 	%r20, %r3, -1024;
	mov.b64 	%rd20, %fd4;
	shl.b64 	%rd2, %rd20, 11;
	shr.u32 	%r4, %r20, 6;
	sub.s32 	%r45, 15, %r4;
	sub.s32 	%r21, 19, %r4;
	setp.lt.u32 	%p2, %r20, 128;
	selp.b32 	%r6, 18, %r21, %p2;
	setp.ge.s32 	%p3, %r45, %r6;
	mov.b64 	%rd70, 0;
	@%p3 bra 	$L__BB1_4;
	add.s32 	%r23, %r6, %r4;
	neg.s32 	%r43, %r23;
	or.b64  	%rd3, %rd2, -9223372036854775808;
	mov.b64 	%rd70, 0;
	mov.b32 	%r42, 0;
	mov.u64 	%rd25, __cudart_i2opi_d;
	mov.u32 	%r44, %r45;
$L__BB1_3:
	.pragma "nounroll";
	mul.wide.s32 	%rd22, %r42, 8;
	add.s64 	%rd23, %rd1, %rd22;
	mul.wide.s32 	%rd24, %r44, 8;
	add.s64 	%rd26, %rd25, %rd24;
	ld.global.nc.u64 	%rd27, [%rd26];
	{
	.reg .u32 %r0, %r1, %r2, %r3, %alo, %ahi, %blo, %bhi, %clo, %chi;
	mov.b64 	{%alo,%ahi}, %rd27;
	mov.b64 	{%blo,%bhi}, %rd3;
	mov.b64 	{%clo,%chi}, %rd70;
	mad.lo.cc.u32 	%r0, %alo, %blo, %clo;
	madc.hi.cc.u32 	%r1, %alo, %blo, %chi;
	madc.hi.u32 	%r2, %alo, %bhi, 0;
	mad.lo.cc.u32 	%r1, %alo, %bhi, %r1;
	madc.hi.cc.u32 	%r2, %ahi, %blo, %r2;
	madc.hi.u32 	%r3, %ahi, %bhi, 0;
	mad.lo.cc.u32 	%r1, %ahi, %blo, %r1;
	madc.lo.cc.u32 	%r2, %ahi, %bhi, %r2;
	addc.u32 	%r3, %r3, 0;
	mov.b64 	%rd28, {%r0,%r1};
	mov.b64 	%rd70, {%r2,%r3};
	}
	st.local.u64 	[%rd23], %rd28;
	add.s32 	%r44, %r44, 1;
	add.s32 	%r43, %r43, 1;
	add.s32 	%r42, %r42, 1;
	setp.ne.s32 	%p4, %r43, -15;
	mov.u32 	%r45, %r6;
	@%p4 bra 	$L__BB1_3;
$L__BB1_4:
	cvt.s64.s32 	%rd29, %r45;
	cvt.u64.u32 	%rd30, %r4;
	add.s64 	%rd31, %rd30, %rd29;
	shl.b64 	%rd32, %rd31, 3;
	add.s64 	%rd33, %rd1, %rd32;
	st.local.u64 	[%rd33+-120], %rd70;
	and.b32  	%r15, %r2, 63;
	ld.local.u64 	%rd72, [%rd1+16];
	ld.local.u64 	%rd71, [%rd1+24];
	setp.eq.s32 	%p5, %r15, 0;
	@%p5 bra 	$L__BB1_6;
	shl.b64 	%rd34, %rd71, %r15;
	shr.u64 	%rd35, %rd72, 1;
	xor.b32  	%r24, %r15, 63;
	shr.u64 	%rd36, %rd35, %r24;
	or.b64  	%rd71, %rd34, %rd36;
	ld.local.u64 	%rd37, [%rd1+8];
	shl.b64 	%rd38, %rd72, %r15;
	shr.u64 	%rd39, %rd37, 1;
	shr.u64 	%rd40, %rd39, %r24;
	or.b64  	%rd72, %rd38, %rd40;
$L__BB1_6:
	and.b32  	%r25, %r1, -2147483648;
	shr.u64 	%rd41, %rd71, 62;
	cvt.u32.u64 	%r26, %rd41;
	mov.b64 	{%r27, %r28}, %rd71;
	mov.b64 	{%r29, %r30}, %rd72;
	shf.l.wrap.b32 	%r31, %r30, %r27, 2;
	shf.l.wrap.b32 	%r32, %r27, %r28, 2;
	mov.b64 	%rd42, {%r31, %r32};
	shl.b64 	%rd43, %rd72, 2;
	shr.u64 	%rd44, %rd42, 63;
	cvt.u32.u64 	%r33, %rd44;
	add.s32 	%r34, %r33, %r26;
	setp.eq.s32 	%p6, %r25, 0;
	neg.s32 	%r35, %r34;
	selp.b32 	%r46, %r34, %r35, %p6;
	setp.gt.s64 	%p7, %rd42, -1;
	mov.b64 	%rd45, 0;
	{
	.reg .u32 %r0, %r1, %r2, %r3, %a0, %a1, %a2, %a3, %b0, %b1, %b2, %b3;
	mov.b64 	{%a0,%a1}, %rd45;
	mov.b64 	{%a2,%a3}, %rd45;
	mov.b64 	{%b0,%b1}, %rd43;
	mov.b64 	{%b2,%b3}, %rd42;
	sub.cc.u32 	%r0, %a0, %b0;
	subc.cc.u32 	%r1, %a1, %b1;
	subc.cc.u32 	%r2, %a2, %b2;
	subc.u32 	%r3, %a3, %b3;
	mov.b64 	%rd46, {%r0,%r1};
	mov.b64 	%rd47, {%r2,%r3};
	}
	xor.b32  	%r36, %r25, -2147483648;
	selp.b64 	%rd73, %rd42, %rd47, %p7;
	selp.b64 	%rd14, %rd43, %rd46, %p7;
	selp.b32 	%r17, %r25, %r36, %p7;
	clz.b64 	%r37, %rd73;
	cvt.u64.u32 	%rd15, %r37;
	setp.eq.s32 	%p8, %r37, 0;
	@%p8 bra 	$L__BB1_8;
	cvt.u32.u64 	%r38, %rd15;
	and.b32  	%r39, %r38, 63;
	shl.b64 	%rd48, %rd73, %r39;
	shr.u64 	%rd49, %rd14, 1;
	not.b32 	%r40, %r38;
	and.b32  	%r41, %r40, 63;
	shr.u64 	%rd50, %rd49, %r41;
	or.b64  	%rd73, %rd48, %rd50;
$L__BB1_8:
	mov.b64 	%rd51, -3958705157555305931;
	{
	.reg .u32 %r0, %r1, %r2, %r3, %alo, %ahi, %blo, %bhi;
	mov.b64 	{%alo,%ahi}, %rd73;
	mov.b64 	{%blo,%bhi}, %rd51;
	mul.lo.u32 	%r0, %alo, %blo;
	mul.hi.u32 	%r1, %alo, %blo;
	mad.lo.cc.u32 	%r1, %alo, %bhi, %r1;
	madc.hi.u32 	%r2, %alo, %bhi, 0;
	mad.lo.cc.u32 	%r1, %ahi, %blo, %r1;
	madc.hi.cc.u32 	%r2, %ahi, %blo, %r2;
	madc.hi.u32 	%r3, %ahi, %bhi, 0;
	mad.lo.cc.u32 	%r2, %ahi, %bhi, %r2;
	addc.u32 	%r3, %r3, 0;
	mov.b64 	%rd52, {%r0,%r1};
	mov.b64 	%rd53, {%r2,%r3};
	}
	setp.gt.s64 	%p9, %rd53, 0;
	{
	.reg .u32 %r0, %r1, %r2, %r3, %a0, %a1, %a2, %a3, %b0, %b1, %b2, %b3;
	mov.b64 	{%a0,%a1}, %rd52;
	mov.b64 	{%a2,%a3}, %rd53;
	mov.b64 	{%b0,%b1}, %rd52;
	mov.b64 	{%b2,%b3}, %rd53;
	add.cc.u32 	%r0, %a0, %b0;
	addc.cc.u32 	%r1, %a1, %b1;
	addc.cc.u32 	%r2, %a2, %b2;
	addc.u32 	%r3, %a3, %b3;
	mov.b64 	%rd54, {%r0,%r1};
	mov.b64 	%rd55, {%r2,%r3};
	}
	selp.b64 	%rd56, %rd55, %rd53, %p9;
	selp.s64 	%rd57, -1, 0, %p9;
	sub.s64 	%rd58, %rd57, %rd15;
	cvt.u64.u32 	%rd59, %r17;
	shl.b64 	%rd60, %rd59, 32;
	add.s64 	%rd61, %rd56, 1;
	shr.u64 	%rd62, %rd61, 10;
	add.s64 	%rd63, %rd62, 1;
	shr.u64 	%rd64, %rd63, 1;
	shl.b64 	%rd65, %rd58, 52;
	add.s64 	%rd66, %rd65, %rd64;
	add.s64 	%rd67, %rd66, 4602678819172646912;
	or.b64  	%rd68, %rd67, %rd60;
	mov.b64 	%fd4, %rd68;
$L__BB1_9:
	st.param.f64 	[func_retval0], %fd4;
	st.param.b32 	[func_retval0+8], %r46;
	ret;

}


// ===== COMPILED SASS (sm_100) =====

	.target	sm_100

	.elftype	@"ET_EXEC"


//--------------------- .note.nv.tkinfo           --------------------------
	.section	.note.nv.tkinfo,"",@"SHT_NOTE"
	.sectionflags	@"SHF_NOTE_NV_TKINFO"
	.tkinfo
        /*0018*/ 	.word	0x00000002
        /*0030*/ 	.string	""
        /*0030*/ 	.string	"ptxas"
        /*0030*/ 	.string	"Cuda compilation tools, release 13.0, V13.0.88"
        /*0030*/ 	.string	"Build cuda_13.0.r13.0/compiler.36424714_0"
        /*0030*/ 	.string	"-arch sm_100 -m 64 "



//--------------------- .note.nv.cuinfo           --------------------------
	.section	.note.nv.cuinfo,"",@"SHT_NOTE"
	.sectionflags	@"SHF_NOTE_NV_CUINFO"
        /*0018*/ 	.short	0x0002
        /*001a*/ 	.short	0x0064
        /*001c*/ 	.short	0x0082
	.zero		2


//--------------------- .nv.info                  --------------------------
	.section	.nv.info,"",@"SHT_CUDA_INFO"
	.align	4


	//----- nvinfo : EIATTR_REGCOUNT
	.align		4
        /*0000*/ 	.byte	0x04, 0x2f
        /*0002*/ 	.short	(.L_3 - .L_2)
	.align		4
.L_2:
        /*0004*/ 	.word	index@(_Z9calculatePdS_)
        /*0008*/ 	.word	0x0000001c


	//----- nvinfo : EIATTR_FRAME_SIZE
	.align		4
.L_3:
        /*000c*/ 	.byte	0x04, 0x11
        /*000e*/ 	.short	(.L_5 - .L_4)
	.align		4
.L_4:
        /*0010*/ 	.word	index@($_Z9calculatePdS_$__internal_trig_reduction_slowpathd)
        /*0014*/ 	.word	0x00000028


	//----- nvinfo : EIATTR_FRAME_SIZE
	.align		4
.L_5:
        /*0018*/ 	.byte	0x04, 0x11
        /*001a*/ 	.short	(.L_7 - .L_6)
	.align		4
.L_6:
        /*001c*/ 	.word	index@(_Z9calculatePdS_)
        /*0020*/ 	.word	0x00000028


	//----- nvinfo : EIATTR_MIN_STACK_SIZE
	.align		4
.L_7:
        /*0024*/ 	.byte	0x04, 0x12
        /*0026*/ 	.short	(.L_9 - .L_8)
	.align		4
.L_8:
        /*0028*/ 	.word	index@(_Z9calculatePdS_)
        /*002c*/ 	.word	0x00000028
.L_9:


//--------------------- .nv.compat                --------------------------
	.section	.nv.compat,"",@"SHT_CUDA_COMPAT_INFO"
	.align	4
        /*0000*/ 	.byte	0x02, 0x09, 0x00, 0x00, 0x02, 0x02, 0x01, 0x00, 0x02, 0x05, 0x05, 0x00, 0x03, 0x07, 0x01, 0x01
        /*0010*/ 	.byte	0x02, 0x03, 0x00, 0x00, 0x02, 0x06, 0x01, 0x00, 0x04, 0x0b, 0x08, 0x00, 0x01, 0x00, 0x00, 0x00
        /*0020*/ 	.byte	0x00, 0x00, 0x00, 0x00


//--------------------- .nv.info._Z9calculatePdS_ --------------------------
	.section	.nv.info._Z9calculatePdS_,"",@"SHT_CUDA_INFO"
	.sectionflags	@""
	.align	4


	//----- nvinfo : EIATTR_CUDA_API_VERSION
	.align		4
        /*0000*/ 	.byte	0x04, 0x37
        /*0002*/ 	.short	(.L_11 - .L_10)
.L_10:
        /*0004*/ 	.word	0x00000082


	//----- nvinfo : EIATTR_KPARAM_INFO
	.align		4
.L_11:
        /*0008*/ 	.byte	0x04, 0x17
        /*000a*/ 	.short	(.L_13 - .L_12)
.L_12:
        /*000c*/ 	.word	0x00000000
        /*0010*/ 	.short	0x0001
        /*0012*/ 	.short	0x0008
        /*0014*/ 	.byte	0x00, 0xf5, 0x21, 0x00


	//----- nvinfo : EIATTR_KPARAM_INFO
	.align		4
.L_13:
        /*0018*/ 	.byte	0x04, 0x17
        /*001a*/ 	.short	(.L_15 - .L_14)
.L_14:
        /*001c*/ 	.word	0x00000000
        /*0020*/ 	.short	0x0000
        /*0022*/ 	.short	0x0000
        /*0024*/ 	.byte	0x00, 0xf5, 0x21, 0x00


	//----- nvinfo : EIATTR_SPARSE_MMA_MASK
	.align		4
.L_15:
        /*0028*/ 	.byte	0x03, 0x50
        /*002a*/ 	.short	0x0000


	//----- nvinfo : EIATTR_MAXREG_COUNT
	.align		4
        /*002c*/ 	.byte	0x03, 0x1b
        /*002e*/ 	.short	0x00ff


	//----- nvinfo : EIATTR_MERCURY_ISA_VERSION
	.align		4
        /*0030*/ 	.byte	0x03, 0x5f
        /*0032*/ 	.short	0x0101


	//----- nvinfo : EIATTR_VRC_CTA_INIT_COUNT
	.align		4
        /*0034*/ 	.byte	0x02, 0x4a
	.zero		1
	.zero		1


	//----- nvinfo : EIATTR_EXIT_INSTR_OFFSETS
	.align		4
        /*0038*/ 	.byte	0x04, 0x1c
        /*003a*/ 	.short	(.L_17 - .L_16)


	//   ....[0]....
.L_16:
        /*003c*/ 	.word	0x000003f0


	//----- nvinfo : EIATTR_CRS_STACK_SIZE
	.align		4
.L_17:
        /*0040*/ 	.byte	0x04, 0x1e
        /*0042*/ 	.short	(.L_19 - .L_18)
.L_18:
        /*0044*/ 	.word	0x00000000


	//----- nvinfo : EIATTR_CBANK_PARAM_SIZE
	.align		4
.L_19:
        /*0048*/ 	.byte	0x03, 0x19
        /*004a*/ 	.short	0x0010


	//----- nvinfo : EIATTR_PARAM_CBANK
	.align		4
        /*004c*/ 	.byte	0x04, 0x0a
        /*004e*/ 	.short	(.L_21 - .L_20)
	.align		4
.L_20:
        /*0050*/ 	.word	index@(.nv.constant0._Z9calculatePdS_)
        /*0054*/ 	.short	0x0380
        /*0056*/ 	.short	0x0010


	//----- nvinfo : EIATTR_SW_WAR
	.align		4
.L_21:
        /*0058*/ 	.byte	0x04, 0x36
        /*005a*/ 	.short	(.L_23 - .L_22)
.L_22:
        /*005c*/ 	.word	0x00000008
.L_23:


//--------------------- .nv.callgraph             --------------------------
	.section	.nv.callgraph,"",@"SHT_CUDA_CALLGRAPH"
	.align	4
	.sectionentsize	8
	.align		4
        /*0000*/ 	.word	0x00000000
	.align		4
        /*0004*/ 	.word	0xffffffff
	.align		4
        /*0008*/ 	.word	0x00000000
	.align		4
        /*000c*/ 	.word	0xfffffffe
	.align		4
        /*0010*/ 	.word	0x00000000
	.align		4
        /*0014*/ 	.word	0xfffffffd
	.align		4
        /*0018*/ 	.word	0x00000000
	.align		4
        /*001c*/ 	.word	0xfffffffc


//--------------------- .nv.constant4             --------------------------
	.section	.nv.constant4,"a",@progbits
	.align	8
	.align		8
.nv.constant4:
        /*0000*/ 	.dword	__cudart_i2opi_d
	.align		8
        /*0008*/ 	.dword	__cudart_sin_cos_coeffs


//--------------------- .text._Z9calculatePdS_    --------------------------
	.section	.text._Z9calculatePdS_,"ax",@progbits
	.align	128
        .global         _Z9calculatePdS_
        .type           _Z9calculatePdS_,@function
        .size           _Z9calculatePdS_,(.L_x_10 - _Z9calculatePdS_)
        .other          _Z9calculatePdS_,@"STO_CUDA_ENTRY STV_DEFAULT"
_Z9calculatePdS_:
.text._Z9calculatePdS_:
[----:B------:R-:W0:Y:S01]  /*0000*/  LDC R1, c[0x0][0x37c] ;  /* 0x0000df00ff017b82 */ /* 0x000e220000000800 */
[----:B------:R-:W1:Y:S07]  /*0010*/  S2R R10, SR_TID.X ;  /* 0x00000000000a7919 */ /* 0x000e6e0000002100 */
[----:B------:R-:W1:Y:S01]  /*0020*/  LDC.64 R16, c[0x0][0x380] ;  /* 0x0000e000ff107b82 */ /* 0x000e620000000a00 */
[----:B------:R-:W2:Y:S01]  /*0030*/  LDCU.64 UR4, c[0x0][0x358] ;  /* 0x00006b00ff0477ac */ /* 0x000ea20008000a00 */
[----:B0-----:R-:W-:-:S02]  /*0040*/  VIADD R1, R1, 0xffffffd8 ;  /* 0xffffffd801017836 */ /* 0x001fc40000000000 */
[----:B-1----:R-:W-:-:S06]  /*0050*/  IMAD.WIDE.U32 R16, R10, 0x8, R16 ;  /* 0x000000080a107825 */ /* 0x002fcc00078e0010 */
[----:B--2---:R-:W2:Y:S01]  /*0060*/  LDG.E.64 R16, desc[UR4][R16.64] ;  /* 0x0000000410107981 */ /* 0x004ea2000c1e1b00 */
[----:B------:R-:W-:Y:S01]  /*0070*/  BSSY.RECONVERGENT B0, `(.L_x_0) ;  /* 0x0000017000007945 */ /* 0x000fe20003800200 */
[----:B--2---:R-:W-:-:S14]  /*0080*/  DSETP.NEU.AND P0, PT, |R16|, +INF , PT ;  /* 0x7ff000001000742a */ /* 0x004fdc0003f0d200 */
[----:B------:R-:W-:Y:S01]  /*0090*/  @!P0 DMUL R2, RZ, R16 ;  /* 0x00000010ff028228 */ /* 0x000fe20000000000 */
[----:B------:R-:W-:Y:S01]  /*00a0*/  @!P0 IMAD.MOV.U32 R0, RZ, RZ, RZ ;  /* 0x000000ffff008224 */ /* 0x000fe200078e00ff */
[----:B------:R-:W-:Y:S09]  /*00b0*/  @!P0 BRA `(.L_x_1) ;  /* 0x0000000000488947 */ /* 0x000ff20003800000 */
[----:B------:R-:W-:Y:S01]  /*00c0*/  UMOV UR6, 0x6dc9c883 ;  /* 0x6dc9c88300067882 */ /* 0x000fe20000000000 */
[----:B------:R-:W-:Y:S01]  /*00d0*/  UMOV UR7, 0x3fe45f30 ;  /* 0x3fe45f3000077882 */ /* 0x000fe20000000000 */
[C---:B------:R-:W-:Y:S02]  /*00e0*/  DSETP.GE.AND P0, PT, |R16|.reuse, 2.14748364800000000000e+09, PT ;  /* 0x41e000001000742a */ /* 0x040fe40003f06200 */
[----:B------:R-:W-:Y:S01]  /*00f0*/  DMUL R4, R16, UR6 ;  /* 0x0000000610047c28 */ /* 0x000fe20008000000 */
[----:B------:R-:W-:Y:S01]  /*0100*/  UMOV UR6, 0x54442d18 ;  /* 0x54442d1800067882 */ /* 0x000fe20000000000 */
[----:B------:R-:W-:-:S04]  /*0110*/  UMOV UR7, 0x3ff921fb ;  /* 0x3ff921fb00077882 */ /* 0x000fc80000000000 */
[----:B------:R-:W0:Y:S08]  /*0120*/  F2I.F64 R0, R4 ;  /* 0x0000000400007311 */ /* 0x000e300000301100 */
[----:B0-----:R-:W0:Y:S02]  /*0130*/  I2F.F64 R2, R0 ;  /* 0x0000000000027312 */ /* 0x001e240000201c00 */
[----:B0-----:R-:W-:Y:S01]  /*0140*/  DFMA R6, R2, -UR6, R16 ;  /* 0x8000000602067c2b */ /* 0x001fe20008000010 */
[----:B------:R-:W-:Y:S01]  /*0150*/  UMOV UR6, 0x33145c00 ;  /* 0x33145c0000067882 */ /* 0x000fe20000000000 */
[----:B------:R-:W-:-:S06]  /*0160*/  UMOV UR7, 0x3c91a626 ;  /* 0x3c91a62600077882 */ /* 0x000fcc0000000000 */
[----:B------:R-:W-:Y:S01]  /*0170*/  DFMA R6, R2, -UR6, R6 ;  /* 0x8000000602067c2b */ /* 0x000fe20008000006 */
[----:B------:R-:W-:Y:S01]  /*0180*/  UMOV UR6, 0x252049c0 ;  /* 0x252049c000067882 */ /* 0x000fe20000000000 */
[----:B------:R-:W-:-:S06]  /*0190*/  UMOV UR7, 0x397b839a ;  /* 0x397b839a00077882 */ /* 0x000fcc0000000000 */
[----:B------:R-:W-:Y:S01]  /*01a0*/  DFMA R2, R2, -UR6, R6 ;  /* 0x8000000602027c2b */ /* 0x000fe20008000006 */
[----:B------:R-:W-:Y:S10]  /*01b0*/  @!P0 BRA `(.L_x_1) ;  /* 0x0000000000088947 */ /* 0x000ff40003800000 */
[----:B------:R-:W-:-:S07]  /*01c0*/  MOV R12, 0x1e0 ;  /* 0x000001e0000c7802 */ /* 0x000fce0000000f00 */
[----:B------:R-:W-:Y:S05]  /*01d0*/  CALL.REL.NOINC `($_Z9calculatePdS_$__internal_trig_reduction_slowpathd) ;  /* 0x0000000000887944 */ /* 0x000fea0003c00000 */
.L_x_1:
[----:B------:R-:W-:Y:S05]  /*01e0*/  BSYNC.RECONVERGENT B0 ;  /* 0x0000000000007941 */ /* 0x000fea0003800200 */
.L_x_0:
[----:B------:R-:W0:Y:S01]  /*01f0*/  LDCU.64 UR6, c[0x4][0x8] ;  /* 0x01000100ff0677ac */ /* 0x000e220008000a00 */
[----:B------:R-:W-:-:S05]  /*0200*/  IMAD.SHL.U32 R4, R0, 0x40, RZ ;  /* 0x0000004000047824 */ /* 0x000fca00078e00ff */
[----:B------:R-:W-:-:S04]  /*0210*/  LOP3.LUT R4, R4, 0x40, RZ, 0xc0, !PT ;  /* 0x0000004004047812 */ /* 0x000fc800078ec0ff */
[----:B0-----:R-:W-:-:S05]  /*0220*/  IADD3 R20, P0, PT, R4, UR6, RZ ;  /* 0x0000000604147c10 */ /* 0x001fca000ff1e0ff */
[----:B------:R-:W-:-:S05]  /*0230*/  IMAD.X R21, RZ, RZ, UR7, P0 ;  /* 0x00000007ff157e24 */ /* 0x000fca00080e06ff */
[----:B------:R-:W2:Y:S04]  /*0240*/  LDG.E.128.CONSTANT R16, desc[UR4][R20.64] ;  /* 0x0000000414107981 */ /* 0x000ea8000c1e9d00 */
[----:B------:R-:W3:Y:S04]  /*0250*/  LDG.E.128.CONSTANT R12, desc[UR4][R20.64+0x10] ;  /* 0x00001004140c7981 */ /* 0x000ee8000c1e9d00 */
[----:B------:R-:W4:Y:S01]  /*0260*/  LDG.E.128.CONSTANT R4, desc[UR4][R20.64+0x20] ;  /* 0x0000200414047981 */ /* 0x000f22000c1e9d00 */
[----:B------:R-:W-:Y:S01]  /*0270*/  LOP3.LUT R8, R0, 0x1, RZ, 0xc0, !PT ;  /* 0x0000000100087812 */ /* 0x000fe200078ec0ff */
[----:B------:R-:W-:-:S02]  /*0280*/  IMAD.MOV.U32 R22, RZ, RZ, 0x20fd8164 ;  /* 0x20fd8164ff167424 */ /* 0x000fc400078e00ff */
[----:B------:R-:W-:Y:S01]  /*0290*/  IMAD.MOV.U32 R11, RZ, RZ, 0x3da8ff83 ;  /* 0x3da8ff83ff0b7424 */ /* 0x000fe200078e00ff */
[----:B------:R-:W-:Y:S01]  /*02a0*/  ISETP.NE.U32.AND P0, PT, R8, 0x1, PT ;  /* 0x000000010800780c */ /* 0x000fe20003f05070 */
[----:B------:R-:W-:-:S03]  /*02b0*/  DMUL R8, R2, R2 ;  /* 0x0000000202087228 */ /* 0x000fc60000000000 */
[----:B------:R-:W-:Y:S02]  /*02c0*/  FSEL R22, R22, -8.06006814911005101289e+34, !P0 ;  /* 0xf9785eba16167808 */ /* 0x000fe40004000000 */
[----:B------:R-:W-:-:S06]  /*02d0*/  FSEL R23, -R11, 0.11223486810922622681, !P0 ;  /* 0x3de5db650b177808 */ /* 0x000fcc0004000100 */
[----:B--2---:R-:W-:-:S08]  /*02e0*/  DFMA R16, R8, R22, R16 ;  /* 0x000000160810722b */ /* 0x004fd00000000010 */
[----:B------:R-:W-:-:S08]  /*02f0*/  DFMA R16, R8, R16, R18 ;  /* 0x000000100810722b */ /* 0x000fd00000000012 */
[----:B---3--:R-:W-:-:S08]  /*0300*/  DFMA R12, R8, R16, R12 ;  /* 0x00000010080c722b */ /* 0x008fd0000000000c */
[----:B------:R-:W-:-:S08]  /*0310*/  DFMA R12, R8, R12, R14 ;  /* 0x0000000c080c722b */ /* 0x000fd0000000000e */
[----:B----4-:R-:W-:-:S08]  /*0320*/  DFMA R4, R8, R12, R4 ;  /* 0x0000000c0804722b */ /* 0x010fd00000000004 */
[----:B------:R-:W-:Y:S01]  /*0330*/  DFMA R4, R8, R4, R6 ;  /* 0x000000040804722b */ /* 0x000fe20000000006 */
[----:B------:R-:W0:Y:S07]  /*0340*/  LDC.64 R6, c[0x0][0x388] ;  /* 0x0000e200ff067b82 */ /* 0x000e2e0000000a00 */
[----:B------:R-:W-:Y:S02]  /*0350*/  DFMA R2, R4, R2, R2 ;  /* 0x000000020402722b */ /* 0x000fe40000000002 */
[----:B------:R-:W-:-:S10]  /*0360*/  DFMA R4, R8, R4, 1 ;  /* 0x3ff000000804742b */ /* 0x000fd40000000004 */
[----:B------:R-:W-:Y:S02]  /*0370*/  FSEL R4, R4, R2, !P0 ;  /* 0x0000000204047208 */ /* 0x000fe40004000000 */
[----:B------:R-:W-:Y:S02]  /*0380*/  FSEL R5, R5, R3, !P0 ;  /* 0x0000000305057208 */ /* 0x000fe40004000000 */
[----:B------:R-:W-:Y:S01]  /*0390*/  LOP3.LUT P0, RZ, R0, 0x2, RZ, 0xc0, !PT ;  /* 0x0000000200ff7812 */ /* 0x000fe2000780c0ff */
[----:B0-----:R-:W-:-:S03]  /*03a0*/  IMAD.WIDE.U32 R10, R10, 0x8, R6 ;  /* 0x000000080a0a7825 */ /* 0x001fc600078e0006 */
[----:B------:R-:W-:-:S10]  /*03b0*/  DADD R2, RZ, -R4 ;  /* 0x00000000ff027229 */ /* 0x000fd40000000804 */
[----:B------:R-:W-:Y:S02]  /*03c0*/  FSEL R2, R4, R2, !P0 ;  /* 0x0000000204027208 */ /* 0x000fe40004000000 */
[----:B------:R-:W-:-:S05]  /*03d0*/  FSEL R3, R5, R3, !P0 ;  /* 0x0000000305037208 */ /* 0x000fca0004000000 */
[----:B------:R-:W-:Y:S01]  /*03e0*/  STG.E.64 desc[UR4][R10.64], R2 ;  /* 0x000000020a007986 */ /* 0x000fe2000c101b04 */
[----:B------:R-:W-:Y:S05]  /*03f0*/  EXIT ;  /* 0x000000000000794d */ /* 0x000fea0003800000 */
        .type           $_Z9calculatePdS_$__internal_trig_reduction_slowpathd,@function
        .size           $_Z9calculatePdS_$__internal_trig_reduction_slowpathd,(.L_x_10 - $_Z9calculatePdS_$__internal_trig_reduction_slowpathd)
$_Z9calculatePdS_$__internal_trig_reduction_slowpathd:
[--C-:B------:R-:W-:Y:S01]  /*0400*/  SHF.R.U32.HI R6, RZ, 0x14, R17.reuse ;  /* 0x00000014ff067819 */ /* 0x100fe20000011611 */
[----:B------:R-:W-:Y:S02]  /*0410*/  IMAD.MOV.U32 R11, RZ, RZ, R16 ;  /* 0x000000ffff0b7224 */ /* 0x000fe400078e0010 */
[----:B------:R-:W-:Y:S01]  /*0420*/  IMAD.MOV.U32 R14, RZ, RZ, R17 ;  /* 0x000000ffff0e7224 */ /* 0x000fe200078e0011 */
[----:B------:R-:W-:Y:S01]  /*0430*/  LOP3.LUT R0, R6, 0x7ff, RZ, 0xc0, !PT ;  /* 0x000007ff06007812 */ /* 0x000fe200078ec0ff */
[----:B------:R-:W-:-:S03]  /*0440*/  IMAD.MOV.U32 R4, RZ, RZ, RZ ;  /* 0x000000ffff047224 */ /* 0x000fc600078e00ff */
[----:B------:R-:W-:-:S13]  /*0450*/  ISETP.NE.AND P0, PT, R0, 0x7ff, PT ;  /* 0x000007ff0000780c */ /* 0x000fda0003f05270 */
[----:B------:R-:W-:Y:S05]  /*0460*/  @!P0 BRA `(.L_x_2) ;  /* 0x0000000800488947 */ /* 0x000fea0003800000 */
[----:B------:R-:W-:Y:S01]  /*0470*/  VIADD R0, R0, 0xfffffc00 ;  /* 0xfffffc0000007836 */ /* 0x000fe20000000000 */
[----:B------:R-:W-:Y:S01]  /*0480*/  BSSY.RECONVERGENT B1, `(.L_x_3) ;  /* 0x000002f000017945 */ /* 0x000fe20003800200 */
[----:B------:R-:W-:-:S03]  /*0490*/  CS2R R18, SRZ ;  /* 0x0000000000127805 */ /* 0x000fc6000001ff00 */
[----:B------:R-:W-:Y:S02]  /*04a0*/  SHF.R.U32.HI R7, RZ, 0x6, R0 ;  /* 0x00000006ff077819 */ /* 0x000fe40000011600 */
[----:B------:R-:W-:Y:S02]  /*04b0*/  ISETP.GE.U32.AND P0, PT, R0, 0x80, PT ;  /* 0x000000800000780c */ /* 0x000fe40003f06070 */
[C---:B------:R-:W-:Y:S02]  /*04c0*/  IADD3 R0, PT, PT, -R7.reuse, 0x13, RZ ;  /* 0x0000001307007810 */ /* 0x040fe40007ffe1ff */
[----:B------:R-:W-:Y:S02]  /*04d0*/  IADD3 R21, PT, PT, -R7, 0xf, RZ ;  /* 0x0000000f07157810 */ /* 0x000fe40007ffe1ff */
[----:B------:R-:W-:-:S04]  /*04e0*/  SEL R0, R0, 0x12, P0 ;  /* 0x0000001200007807 */ /* 0x000fc80000000000 */
[----:B------:R-:W-:-:S13]  /*04f0*/  ISETP.GE.AND P0, PT, R21, R0, PT ;  /* 0x000000001500720c */ /* 0x000fda0003f06270 */
[----:B------:R-:W-:Y:S05]  /*0500*/  @P0 BRA `(.L_x_4) ;  /* 0x0000000000980947 */ /* 0x000fea0003800000 */
[----:B------:R-:W0:Y:S01]  /*0510*/  LDC.64 R8, c[0x0][0x358] ;  /* 0x0000d600ff087b82 */ /* 0x000e220000000a00 */
[C---:B------:R-:W-:Y:S01]  /*0520*/  SHF.L.U64.HI R13, R11.reuse, 0xb, R14 ;  /* 0x0000000b0b0d7819 */ /* 0x040fe2000001020e */
[----:B------:R-:W-:Y:S01]  /*0530*/  BSSY.RECONVERGENT B2, `(.L_x_5) ;  /* 0x0000022000027945 */ /* 0x000fe20003800200 */
[----:B------:R-:W-:Y:S01]  /*0540*/  IMAD.SHL.U32 R11, R11, 0x800, RZ ;  /* 0x000008000b0b7824 */ /* 0x000fe200078e00ff */
[----:B------:R-:W-:Y:S01]  /*0550*/  IADD3 R15, PT, PT, RZ, -R7, -R0 ;  /* 0x80000007ff0f7210 */ /* 0x000fe20007ffe800 */
[----:B------:R-:W-:Y:S01]  /*0560*/  IMAD.MOV.U32 R14, RZ, RZ, RZ ;  /* 0x000000ffff0e7224 */ /* 0x000fe200078e00ff */
[----:B------:R-:W-:Y:S02]  /*0570*/  CS2R R18, SRZ ;  /* 0x0000000000127805 */ /* 0x000fe4000001ff00 */
[----:B------:R-:W-:Y:S01]  /*0580*/  LOP3.LUT R13, R13, 0x80000000, RZ, 0xfc, !PT ;  /* 0x800000000d0d7812 */ /* 0x000fe200078efcff */
[----:B------:R-:W1:Y:S06]  /*0590*/  LDC.64 R2, c[0x4][RZ] ;  /* 0x01000000ff027b82 */ /* 0x000e6c0000000a00 */
.L_x_6:
[----:B0-----:R-:W-:Y:S01]  /*05a0*/  R2UR UR6, R8 ;  /* 0x00000000080672ca */ /* 0x001fe200000e0000 */
[----:B-1----:R-:W-:Y:S01]  /*05b0*/  IMAD.WIDE R4, R21, 0x8, R2 ;  /* 0x0000000815047825 */ /* 0x002fe200078e0202 */
[----:B------:R-:W-:-:S13]  /*05c0*/  R2UR UR7, R9 ;  /* 0x00000000090772ca */ /* 0x000fda00000e0000 */
[----:B------:R-:W2:Y:S01]  /*05d0*/  LDG.E.64.CONSTANT R4, desc[UR6][R4.64] ;  /* 0x0000000604047981 */ /* 0x000ea2000c1e9b00 */
[----:B------:R-:W-:Y:S02]  /*05e0*/  VIADD R15, R15, 0x1 ;  /* 0x000000010f0f7836 */ /* 0x000fe40000000000 */
[----:B------:R-:W-:Y:S02]  /*05f0*/  VIADD R21, R21, 0x1 ;  /* 0x0000000115157836 */ /* 0x000fe40000000000 */
[----:B--2---:R-:W-:-:S04]  /*0600*/  IMAD.WIDE.U32 R18, P2, R4, R11, R18 ;  /* 0x0000000b04127225 */ /* 0x004fc80007840012 */
[----:B------:R-:W-:Y:S02]  /*0610*/  IMAD R23, R4, R13, RZ ;  /* 0x0000000d04177224 */ /* 0x000fe400078e02ff */
[CC--:B------:R-:W-:Y:S02]  /*0620*/  IMAD R16, R5.reuse, R11.reuse, RZ ;  /* 0x0000000b05107224 */ /* 0x0c0fe400078e02ff */
[----:B------:R-:W-:Y:S01]  /*0630*/  IMAD.HI.U32 R25, R5, R11, RZ ;  /* 0x0000000b05197227 */ /* 0x000fe200078e00ff */
[----:B------:R-:W-:-:S03]  /*0640*/  IADD3 R19, P0, PT, R23, R19, RZ ;  /* 0x0000001317137210 */ /* 0x000fc60007f1e0ff */
[----:B------:R-:W-:Y:S01]  /*0650*/  IMAD R23, R14, 0x8, R1 ;  /* 0x000000080e177824 */ /* 0x000fe200078e0201 */
[----:B------:R-:W-:Y:S01]  /*0660*/  IADD3 R19, P1, PT, R16, R19, RZ ;  /* 0x0000001310137210 */ /* 0x000fe20007f3e0ff */
[----:B------:R-:W-:-:S04]  /*0670*/  IMAD.HI.U32 R16, R4, R13, RZ ;  /* 0x0000000d04107227 */ /* 0x000fc800078e00ff */
[----:B------:R-:W-:Y:S01]  /*0680*/  IMAD.X R4, RZ, RZ, R16, P2 ;  /* 0x000000ffff047224 */ /* 0x000fe200010e0610 */
[----:B------:R0:W-:Y:S01]  /*0690*/  STL.64 [R23], R18 ;  /* 0x0000001217007387 */ /* 0x0001e20000100a00 */
[----:B------:R-:W-:-:S03]  /*06a0*/  IMAD.HI.U32 R16, R5, R13, RZ ;  /* 0x0000000d05107227 */ /* 0x000fc600078e00ff */
[----:B------:R-:W-:Y:S01]  /*06b0*/  IADD3.X R4, P0, PT, R25, R4, RZ, P0, !PT ;  /* 0x0000000419047210 */ /* 0x000fe2000071e4ff */
[----:B------:R-:W-:Y:S02]  /*06c0*/  IMAD R5, R5, R13, RZ ;  /* 0x0000000d05057224 */ /* 0x000fe400078e02ff */
[----:B------:R-:W-:-:S03]  /*06d0*/  VIADD R14, R14, 0x1 ;  /* 0x000000010e0e7836 */ /* 0x000fc60000000000 */
[----:B------:R-:W-:Y:S01]  /*06e0*/  IADD3.X R5, P1, PT, R5, R4, RZ, P1, !PT ;  /* 0x0000000405057210 */ /* 0x000fe20000f3e4ff */
[----:B------:R-:W-:Y:S01]  /*06f0*/  IMAD.X R4, RZ, RZ, R16, P0 ;  /* 0x000000ffff047224 */ /* 0x000fe200000e0610 */
[----:B------:R-:W-:-:S03]  /*0700*/  ISETP.NE.AND P0, PT, R15, -0xf, PT ;  /* 0xfffffff10f00780c */ /* 0x000fc60003f05270 */
[----:B------:R-:W-:Y:S02]  /*0710*/  IMAD.X R4, RZ, RZ, R4, P1 ;  /* 0x000000ffff047224 */ /* 0x000fe400008e0604 */
[----:B0-----:R-:W-:Y:S02]  /*0720*/  IMAD.MOV.U32 R18, RZ, RZ, R5 ;  /* 0x000000ffff127224 */ /* 0x001fe400078e0005 */
[----:B------:R-:W-:-:S06]  /*0730*/  IMAD.MOV.U32 R19, RZ, RZ, R4 ;  /* 0x000000ffff137224 */ /* 0x000fcc00078e0004 */
[----:B------:R-:W-:Y:S05]  /*0740*/  @P0 BRA `(.L_x_6) ;  /* 0xfffffffc00940947 */ /* 0x000fea000383ffff */
[----:B------:R-:W-:Y:S05]  /*0750*/  BSYNC.RECONVERGENT B2 ;  /* 0x0000000000027941 */ /* 0x000fea0003800200 */
.L_x_5:
[----:B------:R-:W-:-:S07]  /*0760*/  IMAD.MOV.U32 R21, RZ, RZ, R0 ;  /* 0x000000ffff157224 */ /* 0x000fce00078e0000 */
.L_x_4:
[----:B------:R-:W-:Y:S05]  /*0770*/  BSYNC.RECONVERGENT B1 ;  /* 0x0000000000017941 */ /* 0x000fea0003800200 */
.L_x_3:
[----:B------:R-:W-:Y:S01]  /*0780*/  LOP3.LUT P0, R23, R6, 0x3f, RZ, 0xc0, !PT ;  /* 0x0000003f06177812 */ /* 0x000fe2000780c0ff */
[----:B------:R-:W-:-:S04]  /*0790*/  IMAD.IADD R0, R7, 0x1, R21 ;  /* 0x0000000107007824 */ /* 0x000fc800078e0215 */
[----:B------:R-:W-:-:S05]  /*07a0*/  IMAD.U32 R21, R0, 0x8, R1 ;  /* 0x0000000800157824 */ /* 0x000fca00078e0001 */
[----:B------:R0:W-:Y:S04]  /*07b0*/  STL.64 [R21+-0x78], R18 ;  /* 0xffff881215007387 */ /* 0x0001e80000100a00 */
[----:B------:R-:W2:Y:S04]  /*07c0*/  @P0 LDL.64 R8, [R1+0x8] ;  /* 0x0000080001080983 */ /* 0x000ea80000100a00 */
[----:B------:R-:W3:Y:S04]  /*07d0*/  LDL.64 R2, [R1+0x10] ;  /* 0x0000100001027983 */ /* 0x000ee80000100a00 */
[----:B------:R-:W4:Y:S01]  /*07e0*/  LDL.64 R4, [R1+0x18] ;  /* 0x0000180001047983 */ /* 0x000f220000100a00 */
[----:B------:R-:W-:Y:S01]  /*07f0*/  @P0 LOP3.LUT R0, R6, 0x3f, RZ, 0xc, !PT ;  /* 0x0000003f06000812 */ /* 0x000fe200078e0cff */
[----:B------:R-:W-:Y:S01]  /*0800*/  BSSY.RECONVERGENT B1, `(.L_x_7) ;  /* 0x0000034000017945 */ /* 0x000fe20003800200 */
[----:B--2---:R-:W-:-:S02]  /*0810*/  @P0 SHF.R.U64 R7, R8, 0x1, R9 ;  /* 0x0000000108070819 */ /* 0x004fc40000001209 */
[----:B------:R-:W-:Y:S02]  /*0820*/  @P0 SHF.R.U32.HI R9, RZ, 0x1, R9 ;  /* 0x00000001ff090819 */ /* 0x000fe40000011609 */
[CC--:B---3--:R-:W-:Y:S02]  /*0830*/  @P0 SHF.L.U32 R11, R2.reuse, R23.reuse, RZ ;  /* 0x00000017020b0219 */ /* 0x0c8fe400000006ff */
[----:B------:R-:W-:Y:S02]  /*0840*/  @P0 SHF.R.U64 R6, R7, R0, R9 ;  /* 0x0000000007060219 */ /* 0x000fe40000001209 */
[--C-:B------:R-:W-:Y:S02]  /*0850*/  @P0 SHF.R.U32.HI R15, RZ, 0x1, R3.reuse ;  /* 0x00000001ff0f0819 */ /* 0x100fe40000011603 */
[C-C-:B------:R-:W-:Y:S02]  /*0860*/  @P0 SHF.R.U64 R13, R2.reuse, 0x1, R3.reuse ;  /* 0x00000001020d0819 */ /* 0x140fe40000001203 */
[----:B------:R-:W-:-:S02]  /*0870*/  @P0 SHF.L.U64.HI R8, R2, R23, R3 ;  /* 0x0000001702080219 */ /* 0x000fc40000010203 */
[----:B------:R-:W-:Y:S02]  /*0880*/  @P0 SHF.R.U32.HI R7, RZ, R0, R9 ;  /* 0x00000000ff070219 */ /* 0x000fe40000011609 */
[----:B------:R-:W-:Y:S02]  /*0890*/  @P0 LOP3.LUT R2, R11, R6, RZ, 0xfc, !PT ;  /* 0x000000060b020212 */ /* 0x000fe400078efcff */
[----:B----4-:R-:W-:Y:S02]  /*08a0*/  @P0 SHF.L.U32 R9, R4, R23, RZ ;  /* 0x0000001704090219 */ /* 0x010fe400000006ff */
[----:B------:R-:W-:Y:S02]  /*08b0*/  @P0 SHF.R.U64 R14, R13, R0, R15 ;  /* 0x000000000d0e0219 */ /* 0x000fe4000000120f */
[----:B------:R-:W-:Y:S01]  /*08c0*/  @P0 LOP3.LUT R3, R8, R7, RZ, 0xfc, !PT ;  /* 0x0000000708030212 */ /* 0x000fe200078efcff */
[----:B------:R-:W-:Y:S01]  /*08d0*/  IMAD.SHL.U32 R8, R2, 0x4, RZ ;  /* 0x0000000402087824 */ /* 0x000fe200078e00ff */
[----:B------:R-:W-:-:S02]  /*08e0*/  @P0 SHF.L.U64.HI R23, R4, R23, R5 ;  /* 0x0000001704170219 */ /* 0x000fc40000010205 */
[----:B------:R-:W-:Y:S02]  /*08f0*/  @P0 LOP3.LUT R4, R9, R14, RZ, 0xfc, !PT ;  /* 0x0000000e09040212 */ /* 0x000fe400078efcff */
[----:B------:R-:W-:Y:S02]  /*0900*/  @P0 SHF.R.U32.HI R0, RZ, R0, R15 ;  /* 0x00000000ff000219 */ /* 0x000fe4000001160f */
[----:B------:R-:W-:Y:S02]  /*0910*/  SHF.L.U64.HI R9, R2, 0x2, R3 ;  /* 0x0000000202097819 */ /* 0x000fe40000010203 */
[----:B------:R-:W-:Y:S02]  /*0920*/  @P0 LOP3.LUT R5, R23, R0, RZ, 0xfc, !PT ;  /* 0x0000000017050212 */ /* 0x000fe400078efcff */
[----:B------:R-:W-:Y:S02]  /*0930*/  SHF.L.W.U32.HI R3, R3, 0x2, R4 ;  /* 0x0000000203037819 */ /* 0x000fe40000010e04 */
[----:B------:R-:W-:-:S02]  /*0940*/  IADD3 RZ, P0, PT, RZ, -R8, RZ ;  /* 0x80000008ffff7210 */ /* 0x000fc40007f1e0ff */
[----:B------:R-:W-:Y:S02]  /*0950*/  LOP3.LUT R0, RZ, R9, RZ, 0x33, !PT ;  /* 0x00000009ff007212 */ /* 0x000fe400078e33ff */
[----:B------:R-:W-:Y:S02]  /*0960*/  SHF.L.W.U32.HI R4, R4, 0x2, R5 ;  /* 0x0000000204047819 */ /* 0x000fe40000010e05 */
[----:B------:R-:W-:Y:S02]  /*0970*/  LOP3.LUT R2, RZ, R3, RZ, 0x33, !PT ;  /* 0x00000003ff027212 */ /* 0x000fe400078e33ff */
[----:B------:R-:W-:Y:S02]  /*0980*/  IADD3.X R6, P0, PT, RZ, R0, RZ, P0, !PT ;  /* 0x00000000ff067210 */ /* 0x000fe4000071e4ff */
[----:B------:R-:W-:Y:S02]  /*0990*/  LOP3.LUT R7, RZ, R4, RZ, 0x33, !PT ;  /* 0x00000004ff077212 */ /* 0x000fe400078e33ff */
[----:B------:R-:W-:-:S02]  /*09a0*/  IADD3.X R0, P1, PT, RZ, R2, RZ, P0, !PT ;  /* 0x00000002ff007210 */ /* 0x000fc4000073e4ff */
[----:B------:R-:W-:-:S03]  /*09b0*/  ISETP.GT.U32.AND P2, PT, R3, -0x1, PT ;  /* 0xffffffff0300780c */ /* 0x000fc60003f44070 */
[----:B------:R-:W-:Y:S01]  /*09c0*/  IMAD.X R7, RZ, RZ, R7, P1 ;  /* 0x000000ffff077224 */ /* 0x000fe200008e0607 */
[----:B------:R-:W-:-:S04]  /*09d0*/  ISETP.GT.AND.EX P0, PT, R4, -0x1, PT, P2 ;  /* 0xffffffff0400780c */ /* 0x000fc80003f04320 */
[----:B------:R-:W-:Y:S02]  /*09e0*/  SEL R2, R4, R7, P0 ;  /* 0x0000000704027207 */ /* 0x000fe40000000000 */
[----:B------:R-:W-:Y:S02]  /*09f0*/  SEL R13, R3, R0, P0 ;  /* 0x00000000030d7207 */ /* 0x000fe40000000000 */
[----:B------:R-:W-:Y:S02]  /*0a00*/  ISETP.NE.U32.AND P1, PT, R2, RZ, PT ;  /* 0x000000ff0200720c */ /* 0x000fe40003f25070 */
[----:B------:R-:W-:Y:S02]  /*0a10*/  SEL R9, R9, R6, P0 ;  /* 0x0000000609097207 */ /* 0x000fe40000000000 */
[----:B------:R-:W-:Y:S01]  /*0a20*/  SEL R3, R13, R2, !P1 ;  /* 0x000000020d037207 */ /* 0x000fe20004800000 */
[----:B------:R-:W-:-:S05]  /*0a30*/  @!P0 IMAD.MOV R8, RZ, RZ, -R8 ;  /* 0x000000ffff088224 */ /* 0x000fca00078e0a08 */
[----:B------:R-:W1:Y:S02]  /*0a40*/  FLO.U32 R3, R3 ;  /* 0x0000000300037300 */ /* 0x000e6400000e0000 */
[C---:B-1----:R-:W-:Y:S02]  /*0a50*/  IADD3 R7, PT, PT, -R3.reuse, 0x1f, RZ ;  /* 0x0000001f03077810 */ /* 0x042fe40007ffe1ff */
[----:B------:R-:W-:-:S03]  /*0a60*/  IADD3 R0, PT, PT, -R3, 0x3f, RZ ;  /* 0x0000003f03007810 */ /* 0x000fc60007ffe1ff */
[----:B------:R-:W-:-:S05]  /*0a70*/  @P1 IMAD.MOV R0, RZ, RZ, R7 ;  /* 0x000000ffff001224 */ /* 0x000fca00078e0207 */
[----:B------:R-:W-:-:S13]  /*0a80*/  ISETP.NE.AND P1, PT, R0, RZ, PT ;  /* 0x000000ff0000720c */ /* 0x000fda0003f25270 */
[----:B0-----:R-:W-:Y:S05]  /*0a90*/  @!P1 BRA `(.L_x_8) ;  /* 0x0000000000289947 */ /* 0x001fea0003800000 */
[--C-:B------:R-:W-:Y:S02]  /*0aa0*/  SHF.R.U64 R7, R8, 0x1, R9.reuse ;  /* 0x0000000108077819 */ /* 0x100fe40000001209 */
[C---:B------:R-:W-:Y:S02]  /*0ab0*/  LOP3.LUT R3, R0.reuse, 0x3f, RZ, 0xc0, !PT ;  /* 0x0000003f00037812 */ /* 0x040fe400078ec0ff */
[----:B------:R-:W-:Y:S02]  /*0ac0*/  SHF.R.U32.HI R9, RZ, 0x1, R9 ;  /* 0x00000001ff097819 */ /* 0x000fe40000011609 */
[----:B------:R-:W-:Y:S02]  /*0ad0*/  LOP3.LUT R6, R0, 0x3f, RZ, 0xc, !PT ;  /* 0x0000003f00067812 */ /* 0x000fe400078e0cff */
[CC--:B------:R-:W-:Y:S02]  /*0ae0*/  SHF.L.U64.HI R11, R13.reuse, R3.reuse, R2 ;  /* 0x000000030d0b7219 */ /* 0x0c0fe40000010202 */
[----:B------:R-:W-:-:S02]  /*0af0*/  SHF.L.U32 R3, R13, R3, RZ ;  /* 0x000000030d037219 */ /* 0x000fc400000006ff */
[-CC-:B------:R-:W-:Y:S02]  /*0b00*/  SHF.R.U64 R2, R7, R6.reuse, R9.reuse ;  /* 0x0000000607027219 */ /* 0x180fe40000001209 */
[----:B------:R-:W-:Y:S02]  /*0b10*/  SHF.R.U32.HI R6, RZ, R6, R9 ;  /* 0x00000006ff067219 */ /* 0x000fe40000011609 */
[----:B------:R-:W-:Y:S02]  /*0b20*/  LOP3.LUT R13, R3, R2, RZ, 0xfc, !PT ;  /* 0x00000002030d7212 */ /* 0x000fe400078efcff */
[----:B------:R-:W-:-:S07]  /*0b30*/  LOP3.LUT R2, R11, R6, RZ, 0xfc, !PT ;  /* 0x000000060b027212 */ /* 0x000fce00078efcff */
.L_x_8:
[----:B------:R-:W-:Y:S05]  /*0b40*/  BSYNC.RECONVERGENT B1 ;  /* 0x0000000000017941 */ /* 0x000fea0003800200 */
.L_x_7:
[----:B------:R-:W-:Y:S01]  /*0b50*/  IMAD.WIDE.U32 R8, R13, 0x2168c235, RZ ;  /* 0x2168c2350d087825 */ /* 0x000fe200078e00ff */
[----:B------:R-:W-:-:S03]  /*0b60*/  SHF.R.U32.HI R5, RZ, 0x1e, R5 ;  /* 0x0000001eff057819 */ /* 0x000fc60000011605 */
[----:B------:R-:W-:Y:S01]  /*0b70*/  IMAD.MOV.U32 R6, RZ, RZ, R9 ;  /* 0x000000ffff067224 */ /* 0x000fe200078e0009 */
[----:B------:R-:W-:Y:S01]  /*0b80*/  IADD3 RZ, P1, PT, R8, R8, RZ ;  /* 0x0000000808ff7210 */ /* 0x000fe20007f3e0ff */
[----:B------:R-:W-:Y:S01]  /*0b90*/  IMAD.MOV.U32 R7, RZ, RZ, RZ ;  /* 0x000000ffff077224 */ /* 0x000fe200078e00ff */
[----:B------:R-:W-:Y:S01]  /*0ba0*/  LEA.HI R4, R4, R5, RZ, 0x1 ;  /* 0x0000000504047211 */ /* 0x000fe200078f08ff */
[----:B------:R-:W-:-:S04]  /*0bb0*/  IMAD.HI.U32 R3, R2, -0x36f0255e, RZ ;  /* 0xc90fdaa202037827 */ /* 0x000fc800078e00ff */
[----:B------:R-:W-:-:S04]  /*0bc0*/  IMAD.WIDE.U32 R6, R13, -0x36f0255e, R6 ;  /* 0xc90fdaa20d067825 */ /* 0x000fc800078e0006 */
[C---:B------:R-:W-:Y:S02]  /*0bd0*/  IMAD R9, R2.reuse, -0x36f0255e, RZ ;  /* 0xc90fdaa202097824 */ /* 0x040fe400078e02ff */
[----:B------:R-:W-:-:S04]  /*0be0*/  IMAD.WIDE.U32 R6, P2, R2, 0x2168c235, R6 ;  /* 0x2168c23502067825 */ /* 0x000fc80007840006 */
[----:B------:R-:W-:Y:S01]  /*0bf0*/  IMAD.X R2, RZ, RZ, R3, P2 ;  /* 0x000000ffff027224 */ /* 0x000fe200010e0603 */
[----:B------:R-:W-:Y:S02]  /*0c00*/  IADD3 R3, P2, PT, R9, R7, RZ ;  /* 0x0000000709037210 */ /* 0x000fe40007f5e0ff */
[----:B------:R-:W-:Y:S02]  /*0c10*/  IADD3.X RZ, P1, PT, R6, R6, RZ, P1, !PT ;  /* 0x0000000606ff7210 */ /* 0x000fe40000f3e4ff */
[C---:B------:R-:W-:Y:S01]  /*0c20*/  ISETP.GT.U32.AND P3, PT, R3.reuse, RZ, PT ;  /* 0x000000ff0300720c */ /* 0x040fe20003f64070 */
[----:B------:R-:W-:Y:S01]  /*0c30*/  IMAD.X R2, RZ, RZ, R2, P2 ;  /* 0x000000ffff027224 */ /* 0x000fe200010e0602 */
[----:B------:R-:W-:-:S04]  /*0c40*/  IADD3.X R6, P2, PT, R3, R3, RZ, P1, !PT ;  /* 0x0000000303067210 */ /* 0x000fc80000f5e4ff */
[C---:B------:R-:W-:Y:S01]  /*0c50*/  ISETP.GT.AND.EX P1, PT, R2.reuse, RZ, PT, P3 ;  /* 0x000000ff0200720c */ /* 0x040fe20003f24330 */
[----:B------:R-:W-:-:S03]  /*0c60*/  IMAD.X R7, R2, 0x1, R2, P2 ;  /* 0x0000000102077824 */ /* 0x000fc600010e0602 */
[----:B------:R-:W-:Y:S02]  /*0c70*/  SEL R6, R6, R3, P1 ;  /* 0x0000000306067207 */ /* 0x000fe40000800000 */
[----:B------:R-:W-:Y:S02]  /*0c80*/  SEL R3, R7, R2, P1 ;  /* 0x0000000207037207 */ /* 0x000fe40000800000 */
[----:B------:R-:W-:Y:S02]  /*0c90*/  IADD3 R2, P2, PT, R6, 0x1, RZ ;  /* 0x0000000106027810 */ /* 0x000fe40007f5e0ff */
[----:B------:R-:W-:Y:S02]  /*0ca0*/  SEL R7, RZ, 0xffffffff, !P1 ;  /* 0xffffffffff077807 */ /* 0x000fe40004800000 */
[----:B------:R-:W-:Y:S01]  /*0cb0*/  LOP3.LUT P1, R17, R17, 0x80000000, RZ, 0xc0, !PT ;  /* 0x8000000011117812 */ /* 0x000fe2000782c0ff */
[----:B------:R-:W-:Y:S02]  /*0cc0*/  IMAD.X R3, RZ, RZ, R3, P2 ;  /* 0x000000ffff037224 */ /* 0x000fe400010e0603 */
[----:B------:R-:W-:Y:S01]  /*0cd0*/  IMAD.IADD R0, R7, 0x1, -R0 ;  /* 0x0000000107007824 */ /* 0x000fe200078e0a00 */
[----:B------:R-:W-:-:S02]  /*0ce0*/  @!P0 LOP3.LUT R17, R17, 0x80000000, RZ, 0x3c, !PT ;  /* 0x8000000011118812 */ /* 0x000fc400078e3cff */
[----:B------:R-:W-:Y:S01]  /*0cf0*/  SHF.R.U64 R2, R2, 0xa, R3 ;  /* 0x0000000a02027819 */ /* 0x000fe20000001203 */
[----:B------:R-:W-:-:S03]  /*0d00*/  IMAD.SHL.U32 R0, R0, 0x100000, RZ ;  /* 0x0010000000007824 */ /* 0x000fc600078e00ff */
[----:B------:R-:W-:-:S03]  /*0d10*/  IADD3 R2, P2, PT, R2, 0x1, RZ ;  /* 0x0000000102027810 */ /* 0x000fc60007f5e0ff */
[----:B------:R-:W-:Y:S01]  /*0d20*/  @P1 IMAD.MOV R4, RZ, RZ, -R4 ;  /* 0x000000ffff041224 */ /* 0x000fe200078e0a04 */
[----:B------:R-:W-:-:S04]  /*0d30*/  LEA.HI.X R3, R3, RZ, RZ, 0x16, P2 ;  /* 0x000000ff03037211 */ /* 0x000fc800010fb4ff */
[--C-:B------:R-:W-:Y:S02]  /*0d40*/  SHF.R.U64 R2, R2, 0x1, R3.reuse ;  /* 0x0000000102027819 */ /* 0x100fe40000001203 */
[----:B------:R-:W-:Y:S02]  /*0d50*/  SHF.R.U32.HI R3, RZ, 0x1, R3 ;  /* 0x00000001ff037819 */ /* 0x000fe40000011603 */
[----:B------:R-:W-:-:S04]  /*0d60*/  IADD3 R11, P2, P3, RZ, RZ, R2 ;  /* 0x000000ffff0b7210 */ /* 0x000fc80007b5e002 */
[----:B------:R-:W-:-:S04]  /*0d70*/  IADD3.X R0, PT, PT, R0, 0x3fe00000, R3, P2, P3 ;  /* 0x3fe0000000007810 */ /* 0x000fc800017e6403 */
[----:B------:R-:W-:-:S07]  /*0d80*/  LOP3.LUT R14, R0, R17, RZ, 0xfc, !PT ;  /* 0x00000011000e7212 */ /* 0x000fce00078efcff */
.L_x_2:
[----:B------:R-:W-:Y:S02]  /*0d90*/  IMAD.MOV.U32 R13, RZ, RZ, 0x0 ;  /* 0x00000000ff0d7424 */ /* 0x000fe400078e00ff */
[----:B------:R-:W-:Y:S02]  /*0da0*/  IMAD.MOV.U32 R0, RZ, RZ, R4 ;  /* 0x000000ffff007224 */ /* 0x000fe400078e0004 */
[----:B------:R-:W-:Y:S02]  /*0db0*/  IMAD.MOV.U32 R2, RZ, RZ, R11 ;  /* 0x000000ffff027224 */ /* 0x000fe400078e000b */
[----:B------:R-:W-:Y:S01]  /*0dc0*/  IMAD.MOV.U32 R3, RZ, RZ, R14 ;  /* 0x000000ffff037224 */ /* 0x000fe200078e000e */
[----:B------:R-:W-:Y:S06]  /*0dd0*/  RET.REL.NODEC R12 `(_Z9calculatePdS_) ;  /* 0xfffffff00c887950 */ /* 0x000fec0003c3ffff */
.L_x_9:
[----:B------:R-:W-:-:S00]  /*0de0*/  BRA `(.L_x_9) ;  /* 0xfffffffc00fc7947 */ /* 0x000fc0000383ffff */
[----:B------:R-:W-:-:S00]  /*0df0*/  NOP ;  /* 0x0000000000007918 */ /* 0x000fc00000000000 */
        /* <DEDUP_REMOVED lines=8> */
.L_x_10:


//--------------------- .nv.global.init           --------------------------
	.section	.nv.global.init,"aw",@progbits
	.align	16
.nv.global.init:
	.type		__cudart_sin_cos_coeffs,@object
	.size		__cudart_sin_cos_coeffs,(__cudart_i2opi_d - __cudart_sin_cos_coeffs)
__cudart_sin_cos_coeffs:
        /*0000*/ 	.byte	0x46, 0xd2, 0xb0, 0x2c, 0xf1, 0xe5, 0x5a, 0xbe, 0x92, 0xe3, 0xac, 0x69, 0xe3, 0x1d, 0xc7, 0x3e
        /*0010*/ 	.byte	0xa1, 0x62, 0xdb, 0x19, 0xa0, 0x01, 0x2a, 0xbf, 0x18, 0x08, 0x11, 0x11, 0x11, 0x11, 0x81, 0x3f
        /*0020*/ 	.byte	0x54, 0x55, 0x55, 0x55, 0x55, 0x55, 0xc5, 0xbf, 0x00, 0x00, 0x00, 0x00, 0x00, 0x00, 0x00, 0x00
        /*0030*/ 	.byte	0x00, 0x00, 0x00, 0x00, 0x00, 0x00, 0x00, 0x00, 0x64, 0x81, 0xfd, 0x20, 0x83, 0xff, 0xa8, 0xbd
        /*0040*/ 	.byte	0x28, 0x85, 0xef, 0xc1, 0xa7, 0xee, 0x21, 0x3e, 0xd9, 0xe6, 0x06, 0x8e, 0x4f, 0x7e, 0x92, 0xbe
        /*0050*/ 	.byte	0xe9, 0xbc, 0xdd, 0x19, 0xa0, 0x01, 0xfa, 0x3e, 0x47, 0x5d, 0xc1, 0x16, 0x6c, 0xc1, 0x56, 0xbf
        /*0060*/ 	.byte	0x51, 0x55, 0x55, 0x55, 0x55, 0x55, 0xa5, 0x3f, 0x00, 0x00, 0x00, 0x00, 0x00, 0x00, 0xe0, 0xbf
        /*0070*/ 	.byte	0x00, 0x00, 0x00, 0x00, 0x00, 0x00, 0xf0, 0x3f, 0x00, 0x00, 0x00, 0x00, 0x00, 0x00, 0x00, 0x00
	.type		__cudart_i2opi_d,@object
	.size		__cudart_i2opi_d,(.L_0 - __cudart_i2opi_d)
__cudart_i2opi_d:
        /* <DEDUP_REMOVED lines=9> */
.L_0:


//--------------------- .nv.shared.reserved.0     --------------------------
	.section	.nv.shared.reserved.0,"aw",@nobits
	.weak		__nv_reservedSMEM_offset_0_alias
	.size		__nv_reservedSMEM_offset_0_alias, 0, 64
	.other		__nv_reservedSMEM_offset_0_alias,@"STO_CUDA_RESERVED_SHARED STV_DEFAULT"
__nv_reservedSMEM_offset_0_alias:
	.zero		0
	.zero		64


//--------------------- .nv.constant0._Z9calculatePdS_ --------------------------
	.section	.nv.constant0._Z9calculatePdS_,"a",@progbits
	.sectionflags	@""
	.align	4
.nv.constant0._Z9calculatePdS_:
	.zero		912


//--------------------- SYMBOLS --------------------------

	.type		.nv.reservedSmem.offset0,@object
	.size		.nv.reservedSmem.offset0,0x4
